//
// Generated by NVIDIA NVVM Compiler
//
// Compiler Build ID: CL-36424714
// Cuda compilation tools, release 13.0, V13.0.88
// Based on NVVM 20.0.0
//

.version 9.0
.target sm_100
.address_size 64

	// .globl	_Z6kerneliP6uchar4ii
.const .align 8 .b8 AVG[768];
.const .align 8 .b8 COV[2304];

.visible .entry _Z6kerneliP6uchar4ii(
	.param .u32 _Z6kerneliP6uchar4ii_param_0,
	.param .u64 .ptr .align 1 _Z6kerneliP6uchar4ii_param_1,
	.param .u32 _Z6kerneliP6uchar4ii_param_2,
	.param .u32 _Z6kerneliP6uchar4ii_param_3
)
{
	.reg .pred 	%p<18>;
	.reg .b16 	%rs<12>;
	.reg .b32 	%r<64>;
	.reg .b64 	%rd<33>;
	.reg .b64 	%fd<258>;

	ld.param.u32 	%r24, [_Z6kerneliP6uchar4ii_param_0];
	ld.param.u64 	%rd7, [_Z6kerneliP6uchar4ii_param_1];
	ld.param.u32 	%r25, [_Z6kerneliP6uchar4ii_param_2];
	ld.param.u32 	%r26, [_Z6kerneliP6uchar4ii_param_3];
	cvta.to.global.u64 	%rd1, %rd7;
	mov.u32 	%r27, %ntid.x;
	mov.u32 	%r28, %ctaid.x;
	mov.u32 	%r29, %tid.x;
	mad.lo.s32 	%r53, %r27, %r28, %r29;
	mov.u32 	%r30, %nctaid.x;
	mul.lo.s32 	%r2, %r27, %r30;
	mul.lo.s32 	%r3, %r26, %r25;
	setp.ge.s32 	%p1, %r53, %r3;
	@%p1 bra 	$L__BB0_13;
	setp.gt.s32 	%p2, %r24, 0;
	@%p2 bra 	$L__BB0_2;
	bra.uni 	$L__BB0_12;
$L__BB0_2:
	and.b32  	%r44, %r24, 3;
	mov.u64 	%rd25, AVG;
	mov.u64 	%rd28, COV;
$L__BB0_3:
	ld.param.u64 	%rd30, [_Z6kerneliP6uchar4ii_param_1];
	setp.lt.u32 	%p4, %r24, 4;
	cvta.to.global.u64 	%rd10, %rd30;
	mul.wide.s32 	%rd11, %r53, 4;
	add.s64 	%rd2, %rd10, %rd11;
	.pragma "used_bytes_mask 7";
	ld.global.u32 	%r5, [%rd2];
	bfe.u32 	%r33, %r5, 8, 8;
	cvt.u16.u32 	%rs2, %r33;
	and.b16  	%rs3, %rs2, 255;
	bfe.u32 	%r34, %r5, 16, 8;
	cvt.u16.u32 	%rs4, %r34;
	and.b16  	%rs5, %rs4, 255;
	cvt.rn.f64.u16 	%fd1, %rs3;
	cvt.rn.f64.u16 	%fd2, %rs5;
	mov.b32 	%r56, 0;
	mov.f64 	%fd256, 0dFFF0000000000000;
	mov.u32 	%r61, %r56;
	@%p4 bra 	$L__BB0_6;
	mov.u64 	%rd14, AVG;
	add.s64 	%rd32, %rd14, 48;
	mov.u64 	%rd15, COV;
	add.s64 	%rd31, %rd15, 144;
	mov.b32 	%r56, 0;
	mov.f64 	%fd256, 0dFFF0000000000000;
	mov.u32 	%r55, %r56;
$L__BB0_5:
	.pragma "nounroll";
	ld.const.f64 	%fd10, [%rd32+-48];
	bfe.u32 	%r36, %r5, 0, 8;
	cvt.u16.u32 	%rs6, %r36;
	and.b16  	%rs7, %rs6, 255;
	cvt.rn.f64.u16 	%fd11, %rs7;
	sub.f64 	%fd12, %fd11, %fd10;
	ld.const.f64 	%fd13, [%rd32+-40];
	sub.f64 	%fd14, %fd1, %fd13;
	ld.const.f64 	%fd15, [%rd32+-32];
	sub.f64 	%fd16, %fd2, %fd15;
	ld.const.f64 	%fd17, [%rd31+-144];
	mul.f64 	%fd18, %fd17, %fd12;
	fma.rn.f64 	%fd19, %fd18, %fd12, 0d0000000000000000;
	ld.const.f64 	%fd20, [%rd31+-136];
	mul.f64 	%fd21, %fd20, %fd12;
	fma.rn.f64 	%fd22, %fd21, %fd14, %fd19;
	ld.const.f64 	%fd23, [%rd31+-128];
	mul.f64 	%fd24, %fd23, %fd12;
	fma.rn.f64 	%fd25, %fd24, %fd16, %fd22;
	ld.const.f64 	%fd26, [%rd31+-120];
	mul.f64 	%fd27, %fd26, %fd14;
	fma.rn.f64 	%fd28, %fd27, %fd12, %fd25;
	ld.const.f64 	%fd29, [%rd31+-112];
	mul.f64 	%fd30, %fd29, %fd14;
	fma.rn.f64 	%fd31, %fd30, %fd14, %fd28;
	ld.const.f64 	%fd32, [%rd31+-104];
	mul.f64 	%fd33, %fd32, %fd14;
	fma.rn.f64 	%fd34, %fd33, %fd16, %fd31;
	ld.const.f64 	%fd35, [%rd31+-96];
	mul.f64 	%fd36, %fd35, %fd16;
	fma.rn.f64 	%fd37, %fd36, %fd12, %fd34;
	ld.const.f64 	%fd38, [%rd31+-88];
	mul.f64 	%fd39, %fd38, %fd16;
	fma.rn.f64 	%fd40, %fd39, %fd14, %fd37;
	ld.const.f64 	%fd41, [%rd31+-80];
	mul.f64 	%fd42, %fd41, %fd16;
	fma.rn.f64 	%fd43, %fd42, %fd16, %fd40;
	neg.f64 	%fd44, %fd43;
	setp.lt.f64 	%p5, %fd256, %fd44;
	selp.b32 	%r37, %r55, %r56, %p5;
	selp.f64 	%fd45, %fd44, %fd256, %p5;
	ld.const.f64 	%fd46, [%rd32+-24];
	sub.f64 	%fd47, %fd11, %fd46;
	ld.const.f64 	%fd48, [%rd32+-16];
	sub.f64 	%fd49, %fd1, %fd48;
	ld.const.f64 	%fd50, [%rd32+-8];
	sub.f64 	%fd51, %fd2, %fd50;
	ld.const.f64 	%fd52, [%rd31+-72];
	mul.f64 	%fd53, %fd52, %fd47;
	fma.rn.f64 	%fd54, %fd53, %fd47, 0d0000000000000000;
	ld.const.f64 	%fd55, [%rd31+-64];
	mul.f64 	%fd56, %fd55, %fd47;
	fma.rn.f64 	%fd57, %fd56, %fd49, %fd54;
	ld.const.f64 	%fd58, [%rd31+-56];
	mul.f64 	%fd59, %fd58, %fd47;
	fma.rn.f64 	%fd60, %fd59, %fd51, %fd57;
	ld.const.f64 	%fd61, [%rd31+-48];
	mul.f64 	%fd62, %fd61, %fd49;
	fma.rn.f64 	%fd63, %fd62, %fd47, %fd60;
	ld.const.f64 	%fd64, [%rd31+-40];
	mul.f64 	%fd65, %fd64, %fd49;
	fma.rn.f64 	%fd66, %fd65, %fd49, %fd63;
	ld.const.f64 	%fd67, [%rd31+-32];
	mul.f64 	%fd68, %fd67, %fd49;
	fma.rn.f64 	%fd69, %fd68, %fd51, %fd66;
	ld.const.f64 	%fd70, [%rd31+-24];
	mul.f64 	%fd71, %fd70, %fd51;
	fma.rn.f64 	%fd72, %fd71, %fd47, %fd69;
	ld.const.f64 	%fd73, [%rd31+-16];
	mul.f64 	%fd74, %fd73, %fd51;
	fma.rn.f64 	%fd75, %fd74, %fd49, %fd72;
	ld.const.f64 	%fd76, [%rd31+-8];
	mul.f64 	%fd77, %fd76, %fd51;
	fma.rn.f64 	%fd78, %fd77, %fd51, %fd75;
	neg.f64 	%fd79, %fd78;
	setp.lt.f64 	%p6, %fd45, %fd79;
	add.s32 	%r38, %r55, 1;
	selp.b32 	%r39, %r38, %r37, %p6;
	selp.f64 	%fd80, %fd79, %fd45, %p6;
	ld.const.f64 	%fd81, [%rd32];
	sub.f64 	%fd82, %fd11, %fd81;
	ld.const.f64 	%fd83, [%rd32+8];
	sub.f64 	%fd84, %fd1, %fd83;
	ld.const.f64 	%fd85, [%rd32+16];
	sub.f64 	%fd86, %fd2, %fd85;
	ld.const.f64 	%fd87, [%rd31];
	mul.f64 	%fd88, %fd87, %fd82;
	fma.rn.f64 	%fd89, %fd88, %fd82, 0d0000000000000000;
	ld.const.f64 	%fd90, [%rd31+8];
	mul.f64 	%fd91, %fd90, %fd82;
	fma.rn.f64 	%fd92, %fd91, %fd84, %fd89;
	ld.const.f64 	%fd93, [%rd31+16];
	mul.f64 	%fd94, %fd93, %fd82;
	fma.rn.f64 	%fd95, %fd94, %fd86, %fd92;
	ld.const.f64 	%fd96, [%rd31+24];
	mul.f64 	%fd97, %fd96, %fd84;
	fma.rn.f64 	%fd98, %fd97, %fd82, %fd95;
	ld.const.f64 	%fd99, [%rd31+32];
	mul.f64 	%fd100, %fd99, %fd84;
	fma.rn.f64 	%fd101, %fd100, %fd84, %fd98;
	ld.const.f64 	%fd102, [%rd31+40];
	mul.f64 	%fd103, %fd102, %fd84;
	fma.rn.f64 	%fd104, %fd103, %fd86, %fd101;
	ld.const.f64 	%fd105, [%rd31+48];
	mul.f64 	%fd106, %fd105, %fd86;
	fma.rn.f64 	%fd107, %fd106, %fd82, %fd104;
	ld.const.f64 	%fd108, [%rd31+56];
	mul.f64 	%fd109, %fd108, %fd86;
	fma.rn.f64 	%fd110, %fd109, %fd84, %fd107;
	ld.const.f64 	%fd111, [%rd31+64];
	mul.f64 	%fd112, %fd111, %fd86;
	fma.rn.f64 	%fd113, %fd112, %fd86, %fd110;
	neg.f64 	%fd114, %fd113;
	setp.lt.f64 	%p7, %fd80, %fd114;
	add.s32 	%r40, %r55, 2;
	selp.b32 	%r41, %r40, %r39, %p7;
	selp.f64 	%fd115, %fd114, %fd80, %p7;
	ld.const.f64 	%fd116, [%rd32+24];
	sub.f64 	%fd117, %fd11, %fd116;
	ld.const.f64 	%fd118, [%rd32+32];
	sub.f64 	%fd119, %fd1, %fd118;
	ld.const.f64 	%fd120, [%rd32+40];
	sub.f64 	%fd121, %fd2, %fd120;
	ld.const.f64 	%fd122, [%rd31+72];
	mul.f64 	%fd123, %fd122, %fd117;
	fma.rn.f64 	%fd124, %fd123, %fd117, 0d0000000000000000;
	ld.const.f64 	%fd125, [%rd31+80];
	mul.f64 	%fd126, %fd125, %fd117;
	fma.rn.f64 	%fd127, %fd126, %fd119, %fd124;
	ld.const.f64 	%fd128, [%rd31+88];
	mul.f64 	%fd129, %fd128, %fd117;
	fma.rn.f64 	%fd130, %fd129, %fd121, %fd127;
	ld.const.f64 	%fd131, [%rd31+96];
	mul.f64 	%fd132, %fd131, %fd119;
	fma.rn.f64 	%fd133, %fd132, %fd117, %fd130;
	ld.const.f64 	%fd134, [%rd31+104];
	mul.f64 	%fd135, %fd134, %fd119;
	fma.rn.f64 	%fd136, %fd135, %fd119, %fd133;
	ld.const.f64 	%fd137, [%rd31+112];
	mul.f64 	%fd138, %fd137, %fd119;
	fma.rn.f64 	%fd139, %fd138, %fd121, %fd136;
	ld.const.f64 	%fd140, [%rd31+120];
	mul.f64 	%fd141, %fd140, %fd121;
	fma.rn.f64 	%fd142, %fd141, %fd117, %fd139;
	ld.const.f64 	%fd143, [%rd31+128];
	mul.f64 	%fd144, %fd143, %fd121;
	fma.rn.f64 	%fd145, %fd144, %fd119, %fd142;
	ld.const.f64 	%fd146, [%rd31+136];
	mul.f64 	%fd147, %fd146, %fd121;
	fma.rn.f64 	%fd148, %fd147, %fd121, %fd145;
	neg.f64 	%fd149, %fd148;
	setp.lt.f64 	%p8, %fd115, %fd149;
	add.s32 	%r42, %r55, 3;
	selp.b32 	%r56, %r42, %r41, %p8;
	selp.f64 	%fd256, %fd149, %fd115, %p8;
	add.s64 	%rd32, %rd32, 96;
	add.s64 	%rd31, %rd31, 288;
	add.s32 	%r55, %r55, 4;
	and.b32  	%r61, %r24, 2147483644;
	setp.ne.s32 	%p9, %r55, %r61;
	@%p9 bra 	$L__BB0_5;
$L__BB0_6:
	setp.eq.s32 	%p10, %r44, 0;
	@%p10 bra 	$L__BB0_11;
	setp.eq.s32 	%p11, %r44, 1;
	@%p11 bra 	$L__BB0_9;
	mul.wide.u32 	%rd16, %r61, 24;
	add.s64 	%rd18, %rd25, %rd16;
	ld.const.f64 	%fd150, [%rd18];
	bfe.u32 	%r45, %r5, 0, 8;
	cvt.u16.u32 	%rs8, %r45;
	and.b16  	%rs9, %rs8, 255;
	cvt.rn.f64.u16 	%fd151, %rs9;
	sub.f64 	%fd152, %fd151, %fd150;
	ld.const.f64 	%fd153, [%rd18+8];
	sub.f64 	%fd154, %fd1, %fd153;
	ld.const.f64 	%fd155, [%rd18+16];
	sub.f64 	%fd156, %fd2, %fd155;
	mul.lo.s32 	%r46, %r61, 9;
	mul.wide.u32 	%rd19, %r46, 8;
	add.s64 	%rd21, %rd28, %rd19;
	ld.const.f64 	%fd157, [%rd21];
	mul.f64 	%fd158, %fd157, %fd152;
	fma.rn.f64 	%fd159, %fd158, %fd152, 0d0000000000000000;
	ld.const.f64 	%fd160, [%rd21+8];
	mul.f64 	%fd161, %fd160, %fd152;
	fma.rn.f64 	%fd162, %fd161, %fd154, %fd159;
	ld.const.f64 	%fd163, [%rd21+16];
	mul.f64 	%fd164, %fd163, %fd152;
	fma.rn.f64 	%fd165, %fd164, %fd156, %fd162;
	ld.const.f64 	%fd166, [%rd21+24];
	mul.f64 	%fd167, %fd166, %fd154;
	fma.rn.f64 	%fd168, %fd167, %fd152, %fd165;
	ld.const.f64 	%fd169, [%rd21+32];
	mul.f64 	%fd170, %fd169, %fd154;
	fma.rn.f64 	%fd171, %fd170, %fd154, %fd168;
	ld.const.f64 	%fd172, [%rd21+40];
	mul.f64 	%fd173, %fd172, %fd154;
	fma.rn.f64 	%fd174, %fd173, %fd156, %fd171;
	ld.const.f64 	%fd175, [%rd21+48];
	mul.f64 	%fd176, %fd175, %fd156;
	fma.rn.f64 	%fd177, %fd176, %fd152, %fd174;
	ld.const.f64 	%fd178, [%rd21+56];
	mul.f64 	%fd179, %fd178, %fd156;
	fma.rn.f64 	%fd180, %fd179, %fd154, %fd177;
	ld.const.f64 	%fd181, [%rd21+64];
	mul.f64 	%fd182, %fd181, %fd156;
	fma.rn.f64 	%fd183, %fd182, %fd156, %fd180;
	neg.f64 	%fd184, %fd183;
	setp.lt.f64 	%p12, %fd256, %fd184;
	selp.b32 	%r47, %r61, %r56, %p12;
	selp.f64 	%fd185, %fd184, %fd256, %p12;
	add.s32 	%r48, %r61, 1;
	ld.const.f64 	%fd186, [%rd18+24];
	sub.f64 	%fd187, %fd151, %fd186;
	ld.const.f64 	%fd188, [%rd18+32];
	sub.f64 	%fd189, %fd1, %fd188;
	ld.const.f64 	%fd190, [%rd18+40];
	sub.f64 	%fd191, %fd2, %fd190;
	add.s32 	%r49, %r46, 9;
	mul.wide.u32 	%rd22, %r49, 8;
	add.s64 	%rd23, %rd28, %rd22;
	ld.const.f64 	%fd192, [%rd23];
	mul.f64 	%fd193, %fd192, %fd187;
	fma.rn.f64 	%fd194, %fd193, %fd187, 0d0000000000000000;
	ld.const.f64 	%fd195, [%rd23+8];
	mul.f64 	%fd196, %fd195, %fd187;
	fma.rn.f64 	%fd197, %fd196, %fd189, %fd194;
	ld.const.f64 	%fd198, [%rd23+16];
	mul.f64 	%fd199, %fd198, %fd187;
	fma.rn.f64 	%fd200, %fd199, %fd191, %fd197;
	ld.const.f64 	%fd201, [%rd23+24];
	mul.f64 	%fd202, %fd201, %fd189;
	fma.rn.f64 	%fd203, %fd202, %fd187, %fd200;
	ld.const.f64 	%fd204, [%rd23+32];
	mul.f64 	%fd205, %fd204, %fd189;
	fma.rn.f64 	%fd206, %fd205, %fd189, %fd203;
	ld.const.f64 	%fd207, [%rd23+40];
	mul.f64 	%fd208, %fd207, %fd189;
	fma.rn.f64 	%fd209, %fd208, %fd191, %fd206;
	ld.const.f64 	%fd210, [%rd23+48];
	mul.f64 	%fd211, %fd210, %fd191;
	fma.rn.f64 	%fd212, %fd211, %fd187, %fd209;
	ld.const.f64 	%fd213, [%rd23+56];
	mul.f64 	%fd214, %fd213, %fd191;
	fma.rn.f64 	%fd215, %fd214, %fd189, %fd212;
	ld.const.f64 	%fd216, [%rd23+64];
	mul.f64 	%fd217, %fd216, %fd191;
	fma.rn.f64 	%fd218, %fd217, %fd191, %fd215;
	neg.f64 	%fd219, %fd218;
	setp.lt.f64 	%p13, %fd185, %fd219;
	selp.b32 	%r56, %r48, %r47, %p13;
	selp.f64 	%fd256, %fd219, %fd185, %p13;
	add.s32 	%r61, %r61, 2;
$L__BB0_9:
	and.b32  	%r50, %r24, 1;
	setp.eq.b32 	%p14, %r50, 1;
	not.pred 	%p15, %p14;
	@%p15 bra 	$L__BB0_11;
	mul.wide.u32 	%rd24, %r61, 24;
	add.s64 	%rd26, %rd25, %rd24;
	ld.const.f64 	%fd220, [%rd26];
	bfe.u32 	%r51, %r5, 0, 8;
	cvt.u16.u32 	%rs10, %r51;
	and.b16  	%rs11, %rs10, 255;
	cvt.rn.f64.u16 	%fd221, %rs11;
	sub.f64 	%fd222, %fd221, %fd220;
	ld.const.f64 	%fd223, [%rd26+8];
	sub.f64 	%fd224, %fd1, %fd223;
	ld.const.f64 	%fd225, [%rd26+16];
	sub.f64 	%fd226, %fd2, %fd225;
	mul.lo.s32 	%r52, %r61, 9;
	mul.wide.u32 	%rd27, %r52, 8;
	add.s64 	%rd29, %rd28, %rd27;
	ld.const.f64 	%fd227, [%rd29];
	mul.f64 	%fd228, %fd227, %fd222;
	fma.rn.f64 	%fd229, %fd228, %fd222, 0d0000000000000000;
	ld.const.f64 	%fd230, [%rd29+8];
	mul.f64 	%fd231, %fd230, %fd222;
	fma.rn.f64 	%fd232, %fd231, %fd224, %fd229;
	ld.const.f64 	%fd233, [%rd29+16];
	mul.f64 	%fd234, %fd233, %fd222;
	fma.rn.f64 	%fd235, %fd234, %fd226, %fd232;
	ld.const.f64 	%fd236, [%rd29+24];
	mul.f64 	%fd237, %fd236, %fd224;
	fma.rn.f64 	%fd238, %fd237, %fd222, %fd235;
	ld.const.f64 	%fd239, [%rd29+32];
	mul.f64 	%fd240, %fd239, %fd224;
	fma.rn.f64 	%fd241, %fd240, %fd224, %fd238;
	ld.const.f64 	%fd242, [%rd29+40];
	mul.f64 	%fd243, %fd242, %fd224;
	fma.rn.f64 	%fd244, %fd243, %fd226, %fd241;
	ld.const.f64 	%fd245, [%rd29+48];
	mul.f64 	%fd246, %fd245, %fd226;
	fma.rn.f64 	%fd247, %fd246, %fd222, %fd244;
	ld.const.f64 	%fd248, [%rd29+56];
	mul.f64 	%fd249, %fd248, %fd226;
	fma.rn.f64 	%fd250, %fd249, %fd224, %fd247;
	ld.const.f64 	%fd251, [%rd29+64];
	mul.f64 	%fd252, %fd251, %fd226;
	fma.rn.f64 	%fd253, %fd252, %fd226, %fd250;
	neg.f64 	%fd254, %fd253;
	setp.lt.f64 	%p16, %fd256, %fd254;
	selp.b32 	%r56, %r61, %r56, %p16;
$L__BB0_11:
	st.global.u8 	[%rd2+3], %r56;
	add.s32 	%r53, %r53, %r2;
	setp.lt.s32 	%p17, %r53, %r3;
	@%p17 bra 	$L__BB0_3;
	bra.uni 	$L__BB0_13;
$L__BB0_12:
	mul.wide.s32 	%rd8, %r53, 4;
	add.s64 	%rd9, %rd1, %rd8;
	mov.b16 	%rs1, 0;
	st.global.u8 	[%rd9+3], %rs1;
	add.s32 	%r53, %r53, %r2;
	setp.lt.s32 	%p3, %r53, %r3;
	@%p3 bra 	$L__BB0_12;
$L__BB0_13:
	ret;

}


// ===== COMPILED SASS (sm_100) =====

	.target	sm_100

	.elftype	@"ET_EXEC"


//--------------------- .note.nv.tkinfo           --------------------------
	.section	.note.nv.tkinfo,"",@"SHT_NOTE"
	.sectionflags	@"SHF_NOTE_NV_TKINFO"
	.tkinfo
        /*0018*/ 	.word	0x00000002
        /*0030*/ 	.string	""
        /*0030*/ 	.string	"ptxas"
        /*0030*/ 	.string	"Cuda compilation tools, release 13.0, V13.0.88"
        /*0030*/ 	.string	"Build cuda_13.0.r13.0/compiler.36424714_0"
        /*0030*/ 	.string	"-arch sm_100 -m 64 "



//--------------------- .note.nv.cuinfo           --------------------------
	.section	.note.nv.cuinfo,"",@"SHT_NOTE"
	.sectionflags	@"SHF_NOTE_NV_CUINFO"
        /*0018*/ 	.short	0x0002
        /*001a*/ 	.short	0x0064
        /*001c*/ 	.short	0x0082
	.zero		2


//--------------------- .nv.info                  --------------------------
	.section	.nv.info,"",@"SHT_CUDA_INFO"
	.align	4


	//----- nvinfo : EIATTR_REGCOUNT
	.align		4
        /*0000*/ 	.byte	0x04, 0x2f
        /*0002*/ 	.short	(.L_3 - .L_2)
	.align		4
.L_2:
        /*0004*/ 	.word	index@(_Z6kerneliP6uchar4ii)
        /*0008*/ 	.word	0x00000028


	//----- nvinfo : EIATTR_FRAME_SIZE
	.align		4
.L_3:
        /*000c*/ 	.byte	0x04, 0x11
        /*000e*/ 	.short	(.L_5 - .L_4)
	.align		4
.L_4:
        /*0010*/ 	.word	index@(_Z6kerneliP6uchar4ii)
        /*0014*/ 	.word	0x00000000


	//----- nvinfo : EIATTR_MIN_STACK_SIZE
	.align		4
.L_5:
        /*0018*/ 	.byte	0x04, 0x12
        /*001a*/ 	.short	(.L_7 - .L_6)
	.align		4
.L_6:
        /*001c*/ 	.word	index@(_Z6kerneliP6uchar4ii)
        /*0020*/ 	.word	0x00000000
.L_7:


//--------------------- .nv.compat                --------------------------
	.section	.nv.compat,"",@"SHT_CUDA_COMPAT_INFO"
	.align	4
        /*0000*/ 	.byte	0x02, 0x09, 0x00, 0x00, 0x02, 0x02, 0x01, 0x00, 0x02, 0x05, 0x05, 0x00, 0x03, 0x07, 0x01, 0x01
        /*0010*/ 	.byte	0x02, 0x03, 0x00, 0x00, 0x02, 0x06, 0x01, 0x00, 0x04, 0x0b, 0x08, 0x00, 0x01, 0x00, 0x00, 0x00
        /*0020*/ 	.byte	0x00, 0x00, 0x00, 0x00


//--------------------- .nv.info._Z6kerneliP6uchar4ii --------------------------
	.section	.nv.info._Z6kerneliP6uchar4ii,"",@"SHT_CUDA_INFO"
	.sectionflags	@""
	.align	4


	//----- nvinfo : EIATTR_CUDA_API_VERSION
	.align		4
        /*0000*/ 	.byte	0x04, 0x37
        /*0002*/ 	.short	(.L_9 - .L_8)
.L_8:
        /*0004*/ 	.word	0x00000082


	//----- nvinfo : EIATTR_KPARAM_INFO
	.align		4
.L_9:
        /*0008*/ 	.byte	0x04, 0x17
        /*000a*/ 	.short	(.L_11 - .L_10)
.L_10:
        /*000c*/ 	.word	0x00000000
        /*0010*/ 	.short	0x0003
        /*0012*/ 	.short	0x0014
        /*0014*/ 	.byte	0x00, 0xf0, 0x11, 0x00


	//----- nvinfo : EIATTR_KPARAM_INFO
	.align		4
.L_11:
        /*0018*/ 	.byte	0x04, 0x17
        /*001a*/ 	.short	(.L_13 - .L_12)
.L_12:
        /*001c*/ 	.word	0x00000000
        /*0020*/ 	.short	0x0002
        /*0022*/ 	.short	0x0010
        /*0024*/ 	.byte	0x00, 0xf0, 0x11, 0x00


	//----- nvinfo : EIATTR_KPARAM_INFO
	.align		4
.L_13:
        /*0028*/ 	.byte	0x04, 0x17
        /*002a*/ 	.short	(.L_15 - .L_14)
.L_14:
        /*002c*/ 	.word	0x00000000
        /*0030*/ 	.short	0x0001
        /*0032*/ 	.short	0x0008
        /*0034*/ 	.byte	0x00, 0xf5, 0x21, 0x00


	//----- nvinfo : EIATTR_KPARAM_INFO
	.align		4
.L_15:
        /*0038*/ 	.byte	0x04, 0x17
        /*003a*/ 	.short	(.L_17 - .L_16)
.L_16:
        /*003c*/ 	.word	0x00000000
        /*0040*/ 	.short	0x0000
        /*0042*/ 	.short	0x0000
        /*0044*/ 	.byte	0x00, 0xf0, 0x11, 0x00


	//----- nvinfo : EIATTR_SPARSE_MMA_MASK
	.align		4
.L_17:
        /*0048*/ 	.byte	0x03, 0x50
        /*004a*/ 	.short	0x0000


	//----- nvinfo : EIATTR_MAXREG_COUNT
	.align		4
        /*004c*/ 	.byte	0x03, 0x1b
        /*004e*/ 	.short	0x00ff


	//----- nvinfo : EIATTR_MERCURY_ISA_VERSION
	.align		4
        /*0050*/ 	.byte	0x03, 0x5f
        /*0052*/ 	.short	0x0101


	//----- nvinfo : EIATTR_UNUSED_LOAD_BYTE_OFFSET
	.align		4
        /*0054*/ 	.byte	0x04, 0x44
        /*0056*/ 	.short	(.L_19 - .L_18)


	//   ....[0]....
.L_18:
        /*0058*/ 	.word	0x000001a0
        /*005c*/ 	.word	0x00000007


	//----- nvinfo : EIATTR_VRC_CTA_INIT_COUNT
	.align		4
.L_19:
        /*0060*/ 	.byte	0x02, 0x4a
	.zero		1
	.zero		1


	//----- nvinfo : EIATTR_EXIT_INSTR_OFFSETS
	.align		4
        /*0064*/ 	.byte	0x04, 0x1c
        /*0066*/ 	.short	(.L_21 - .L_20)


	//   ....[0]....
.L_20:
        /*0068*/ 	.word	0x000000a0


	//   ....[1]....
        /*006c*/ 	.word	0x00000150


	//   ....[2]....
        /*0070*/ 	.word	0x00001500


	//----- nvinfo : EIATTR_CRS_STACK_SIZE
	.align		4
.L_21:
        /*0074*/ 	.byte	0x04, 0x1e
        /*0076*/ 	.short	(.L_23 - .L_22)
.L_22:
        /*0078*/ 	.word	0x00000000


	//----- nvinfo : EIATTR_CBANK_PARAM_SIZE
	.align		4
.L_23:
        /*007c*/ 	.byte	0x03, 0x19
        /*007e*/ 	.short	0x0018


	//----- nvinfo : EIATTR_PARAM_CBANK
	.align		4
        /*0080*/ 	.byte	0x04, 0x0a
        /*0082*/ 	.short	(.L_25 - .L_24)
	.align		4
.L_24:
        /*0084*/ 	.word	index@(.nv.constant0._Z6kerneliP6uchar4ii)
        /*0088*/ 	.short	0x0380
        /*008a*/ 	.short	0x0018


	//----- nvinfo : EIATTR_SW_WAR
	.align		4
.L_25:
        /*008c*/ 	.byte	0x04, 0x36
        /*008e*/ 	.short	(.L_27 - .L_26)
.L_26:
        /*0090*/ 	.word	0x00000008
.L_27:


//--------------------- .nv.callgraph             --------------------------
	.section	.nv.callgraph,"",@"SHT_CUDA_CALLGRAPH"
	.align	4
	.sectionentsize	8
	.align		4
        /*0000*/ 	.word	0x00000000
	.align		4
        /*0004*/ 	.word	0xffffffff
	.align		4
        /*0008*/ 	.word	0x00000000
	.align		4
        /*000c*/ 	.word	0xfffffffe
	.align		4
        /*0010*/ 	.word	0x00000000
	.align		4
        /*0014*/ 	.word	0xfffffffd
	.align		4
        /*0018*/ 	.word	0x00000000
	.align		4
        /*001c*/ 	.word	0xfffffffc


//--------------------- .nv.constant3             --------------------------
	.section	.nv.constant3,"a",@progbits
	.align	8
.nv.constant3:
	.type		AVG,@object
	.size		AVG,(COV - AVG)
AVG:
	.zero		768
	.type		COV,@object
	.size		COV,(.L_1 - COV)
COV:
	.zero		2304
.L_1:


//--------------------- .text._Z6kerneliP6uchar4ii --------------------------
	.section	.text._Z6kerneliP6uchar4ii,"ax",@progbits
	.align	128
        .global         _Z6kerneliP6uchar4ii
        .type           _Z6kerneliP6uchar4ii,@function
        .size           _Z6kerneliP6uchar4ii,(.L_x_8 - _Z6kerneliP6uchar4ii)
        .other          _Z6kerneliP6uchar4ii,@"STO_CUDA_ENTRY STV_DEFAULT"
_Z6kerneliP6uchar4ii:
.text._Z6kerneliP6uchar4ii:
[----:B------:R-:W-:Y:S01]  /*0000*/  LDC R1, c[0x0][0x37c] ;  /* 0x0000df00ff017b82 */ /* 0x000fe20000000800 */
[----:B------:R-:W0:Y:S01]  /*0010*/  S2R R0, SR_CTAID.X ;  /* 0x0000000000007919 */ /* 0x000e220000002500 */
[----:B------:R-:W1:Y:S01]  /*0020*/  LDCU.64 UR8, c[0x0][0x390] ;  /* 0x00007200ff0877ac */ /* 0x000e620008000a00 */
[----:B------:R-:W0:Y:S01]  /*0030*/  S2R R3, SR_TID.X ;  /* 0x0000000000037919 */ /* 0x000e220000002100 */
[----:B------:R-:W0:Y:S01]  /*0040*/  LDCU UR4, c[0x0][0x360] ;  /* 0x00006c00ff0477ac */ /* 0x000e220008000800 */
[----:B------:R-:W2:Y:S01]  /*0050*/  LDCU UR6, c[0x0][0x370] ;  /* 0x00006e00ff0677ac */ /* 0x000ea20008000800 */
[----:B-1----:R-:W-:Y:S01]  /*0060*/  UIMAD UR5, UR9, UR8, URZ ;  /* 0x00000008090572a4 */ /* 0x002fe2000f8e02ff */
[----:B0-----:R-:W-:Y:S01]  /*0070*/  IMAD R0, R0, UR4, R3 ;  /* 0x0000000400007c24 */ /* 0x001fe2000f8e0203 */
[----:B--2---:R-:W-:-:S04]  /*0080*/  UIMAD UR4, UR4, UR6, URZ ;  /* 0x00000006040472a4 */ /* 0x004fc8000f8e02ff */
[----:B------:R-:W-:-:S13]  /*0090*/  ISETP.GE.AND P0, PT, R0, UR5, PT ;  /* 0x0000000500007c0c */ /* 0x000fda000bf06270 */
[----:B------:R-:W-:Y:S05]  /*00a0*/  @P0 EXIT ;  /* 0x000000000000094d */ /* 0x000fea0003800000 */
[----:B------:R-:W0:Y:S01]  /*00b0*/  LDCU UR6, c[0x0][0x380] ;  /* 0x00007000ff0677ac */ /* 0x000e220008000800 */
[----:B------:R-:W1:Y:S01]  /*00c0*/  LDCU.64 UR8, c[0x0][0x358] ;  /* 0x00006b00ff0877ac */ /* 0x000e620008000a00 */
[----:B0-----:R-:W-:-:S09]  /*00d0*/  UISETP.GT.AND UP0, UPT, UR6, URZ, UPT ;  /* 0x000000ff0600728c */ /* 0x001fd2000bf04270 */
[----:B-1----:R-:W-:Y:S05]  /*00e0*/  BRA.U UP0, `(.L_x_0) ;  /* 0x00000001001c7547 */ /* 0x002fea000b800000 */
[----:B------:R-:W0:Y:S02]  /*00f0*/  LDC.64 R4, c[0x0][0x388] ;  /* 0x0000e200ff047b82 */ /* 0x000e240000000a00 */
.L_x_1:
[----:B0-----:R-:W-:-:S04]  /*0100*/  IMAD.WIDE R2, R0, 0x4, R4 ;  /* 0x0000000400027825 */ /* 0x001fc800078e0204 */
[----:B------:R-:W-:Y:S01]  /*0110*/  VIADD R0, R0, UR4 ;  /* 0x0000000400007c36 */ /* 0x000fe20008000000 */
[----:B------:R1:W-:Y:S04]  /*0120*/  STG.E.U8 desc[UR8][R2.64+0x3], RZ ;  /* 0x000003ff02007986 */ /* 0x0003e8000c101108 */
[----:B------:R-:W-:-:S13]  /*0130*/  ISETP.GE.AND P0, PT, R0, UR5, PT ;  /* 0x0000000500007c0c */ /* 0x000fda000bf06270 */
[----:B-1----:R-:W-:Y:S05]  /*0140*/  @!P0 BRA `(.L_x_1) ;  /* 0xfffffffc00ec8947 */ /* 0x002fea000383ffff */
[----:B------:R-:W-:Y:S05]  /*0150*/  EXIT ;  /* 0x000000000000794d */ /* 0x000fea0003800000 */
.L_x_0:
[----:B------:R-:W-:-:S12]  /*0160*/  ULOP3.LUT UR6, UR6, 0x3, URZ, 0xc0, !UPT ;  /* 0x0000000306067892 */ /* 0x000fd8000f8ec0ff */
.L_x_6:
[----:B0--3--:R-:W0:Y:S08]  /*0170*/  LDC.64 R12, c[0x0][0x388] ;  /* 0x0000e200ff0c7b82 */ /* 0x009e300000000a00 */
[----:B-1----:R-:W1:Y:S01]  /*0180*/  LDC R3, c[0x0][0x380] ;  /* 0x0000e000ff037b82 */ /* 0x002e620000000800 */
[----:B0-----:R-:W-:-:S05]  /*0190*/  IMAD.WIDE R12, R0, 0x4, R12 ;  /* 0x00000004000c7825 */ /* 0x001fca00078e020c */
[----:B--2---:R-:W2:Y:S01]  /*01a0*/  LDG.E R2, desc[UR8][R12.64] ;  /* 0x000000080c027981 */ /* 0x004ea2000c1e1900 */
[----:B------:R-:W-:Y:S02]  /*01b0*/  VIADD R0, R0, UR4 ;  /* 0x0000000400007c36 */ /* 0x000fe40008000000 */
[----:B------:R-:W-:Y:S01]  /*01c0*/  HFMA2 R24, -RZ, RZ, 0, 0 ;  /* 0x00000000ff187431 */ /* 0x000fe200000001ff */
[----:B-1----:R-:W-:Y:S01]  /*01d0*/  ISETP.GE.U32.AND P1, PT, R3, 0x4, PT ;  /* 0x000000040300780c */ /* 0x002fe20003f26070 */
[----:B------:R-:W-:Y:S01]  /*01e0*/  IMAD.MOV.U32 R33, RZ, RZ, RZ ;  /* 0x000000ffff217224 */ /* 0x000fe200078e00ff */
[----:B------:R-:W-:Y:S01]  /*01f0*/  ISETP.GE.AND P0, PT, R0, UR5, PT ;  /* 0x0000000500007c0c */ /* 0x000fe2000bf06270 */
[----:B------:R-:W-:Y:S02]  /*0200*/  IMAD.MOV.U32 R5, RZ, RZ, RZ ;  /* 0x000000ffff057224 */ /* 0x000fe400078e00ff */
[----:B------:R-:W-:Y:S01]  /*0210*/  IMAD.MOV.U32 R25, RZ, RZ, -0x100000 ;  /* 0xfff00000ff197424 */ /* 0x000fe200078e00ff */
[----:B--2---:R0:W1:Y:S08]  /*0220*/  I2F.F64.U8 R10, R2.B1 ;  /* 0x10000002000a7312 */ /* 0x0040700000001800 */
[----:B------:R0:W2:Y:S01]  /*0230*/  I2F.F64.U8 R8, R2.B2 ;  /* 0x2000000200087312 */ /* 0x0000a20000001800 */
[----:B------:R-:W-:Y:S05]  /*0240*/  @!P1 BRA `(.L_x_2) ;  /* 0x0000000800949947 */ /* 0x000fea0003800000 */
[----:B------:R3:W4:Y:S01]  /*0250*/  I2F.F64.U8 R6, R2 ;  /* 0x0000000200067312 */ /* 0x0007220000001800 */
[----:B------:R-:W-:Y:S01]  /*0260*/  IMAD.MOV.U32 R4, RZ, RZ, 0x30 ;  /* 0x00000030ff047424 */ /* 0x000fe200078e00ff */
[----:B------:R-:W-:Y:S01]  /*0270*/  MOV R33, RZ ;  /* 0x000000ff00217202 */ /* 0x000fe20000000f00 */
[----:B------:R-:W-:Y:S01]  /*0280*/  IMAD.MOV.U32 R32, RZ, RZ, 0x390 ;  /* 0x00000390ff207424 */ /* 0x000fe200078e00ff */
[----:B------:R-:W-:Y:S01]  /*0290*/  LOP3.LUT R5, R3, 0x7ffffffc, RZ, 0xc0, !PT ;  /* 0x7ffffffc03057812 */ /* 0x000fe200078ec0ff */
[----:B------:R-:W-:Y:S02]  /*02a0*/  IMAD.MOV.U32 R34, RZ, RZ, RZ ;  /* 0x000000ffff227224 */ /* 0x000fe400078e00ff */
[----:B------:R-:W-:Y:S02]  /*02b0*/  IMAD.MOV.U32 R24, RZ, RZ, 0x0 ;  /* 0x00000000ff187424 */ /* 0x000fe400078e00ff */
[----:B---3--:R-:W-:-:S07]  /*02c0*/  IMAD.MOV.U32 R25, RZ, RZ, -0x100000 ;  /* 0xfff00000ff197424 */ /* 0x008fce00078e00ff */
.L_x_3:
[----:B------:R-:W4:Y:S08]  /*02d0*/  LDC.64 R28, c[0x3][R4+-0x30] ;  /* 0x00fff400041c7b82 */ /* 0x000f300000000a00 */
[----:B------:R-:W3:Y:S08]  /*02e0*/  LDC.64 R22, c[0x3][R32+-0x90] ;  /* 0x00ffdc0020167b82 */ /* 0x000ef00000000a00 */
[----:B------:R-:W1:Y:S08]  /*02f0*/  LDC.64 R26, c[0x3][R4+-0x28] ;  /* 0x00fff600041a7b82 */ /* 0x000e700000000a00 */
[----:B------:R-:W5:Y:S01]  /*0300*/  LDC.64 R16, c[0x3][R32+-0x88] ;  /* 0x00ffde0020107b82 */ /* 0x000f620000000a00 */
[----:B----4-:R-:W-:-:S07]  /*0310*/  DADD R28, -R28, R6 ;  /* 0x000000001c1c7229 */ /* 0x010fce0000000106 */
[----:B------:R-:W2:Y:S01]  /*0320*/  LDC.64 R20, c[0x3][R4+-0x20] ;  /* 0x00fff80004147b82 */ /* 0x000ea20000000a00 */
[----:B---3--:R-:W-:-:S07]  /*0330*/  DMUL R22, R28, R22 ;  /* 0x000000161c167228 */ /* 0x008fce0000000000 */
[----:B------:R-:W3:Y:S01]  /*0340*/  LDC.64 R14, c[0x3][R32+-0x80] ;  /* 0x00ffe000200e7b82 */ /* 0x000ee20000000a00 */
[----:B------:R-:W-:Y:S02]  /*0350*/  DFMA R22, R28, R22, RZ ;  /* 0x000000161c16722b */ /* 0x000fe400000000ff */
[----:B-1----:R-:W-:-:S05]  /*0360*/  DADD R26, R10, -R26 ;  /* 0x000000000a1a7229 */ /* 0x002fca000000081a */
[----:B------:R-:W1:Y:S01]  /*0370*/  LDC.64 R18, c[0x3][R32+-0x78] ;  /* 0x00ffe20020127b82 */ /* 0x000e620000000a00 */
[----:B-----5:R-:W-:Y:S02]  /*0380*/  DMUL R16, R28, R16 ;  /* 0x000000101c107228 */ /* 0x020fe40000000000 */
[----:B--2---:R-:W-:-:S05]  /*0390*/  DADD R20, R8, -R20 ;  /* 0x0000000008147229 */ /* 0x004fca0000000814 */
[----:B------:R-:W2:Y:S01]  /*03a0*/  LDC.64 R30, c[0x3][R4+-0x18] ;  /* 0x00fffa00041e7b82 */ /* 0x000ea20000000a00 */
[----:B------:R-:W-:Y:S02]  /*03b0*/  DFMA R16, R26, R16, R22 ;  /* 0x000000101a10722b */ /* 0x000fe40000000016 */
[----:B---3--:R-:W-:-:S05]  /*03c0*/  DMUL R14, R28, R14 ;  /* 0x0000000e1c0e7228 */ /* 0x008fca0000000000 */
[----:B------:R-:W3:Y:S03]  /*03d0*/  LDC.64 R22, c[0x3][R32+-0x70] ;  /* 0x00ffe40020167b82 */ /* 0x000ee60000000a00 */
[----:B------:R-:W-:Y:S02]  /*03e0*/  DFMA R14, R20, R14, R16 ;  /* 0x0000000e140e722b */ /* 0x000fe40000000010 */
[----:B-1----:R-:W-:-:S03]  /*03f0*/  DMUL R18, R26, R18 ;  /* 0x000000121a127228 */ /* 0x002fc60000000000 */
[----:B------:R-:W1:Y:S01]  /*0400*/  LDC.64 R16, c[0x3][R32+-0x68] ;  /* 0x00ffe60020107b82 */ /* 0x000e620000000a00 */
[----:B--2---:R-:W-:-:S04]  /*0410*/  DADD R30, R6, -R30 ;  /* 0x00000000061e7229 */ /* 0x004fc8000000081e */
[----:B------:R-:W-:-:S03]  /*0420*/  DFMA R18, R28, R18, R14 ;  /* 0x000000121c12722b */ /* 0x000fc6000000000e */
[----:B------:R-:W2:Y:S01]  /*0430*/  LDC.64 R14, c[0x3][R32+-0x60] ;  /* 0x00ffe800200e7b82 */ /* 0x000ea20000000a00 */
[----:B---3--:R-:W-:-:S08]  /*0440*/  DMUL R22, R26, R22 ;  /* 0x000000161a167228 */ /* 0x008fd00000000000 */
[C---:B------:R-:W-:Y:S01]  /*0450*/  DFMA R22, R26.reuse, R22, R18 ;  /* 0x000000161a16722b */ /* 0x040fe20000000012 */
[----:B------:R-:W3:Y:S01]  /*0460*/  LDC.64 R18, c[0x3][R32+-0x58] ;  /* 0x00ffea0020127b82 */ /* 0x000ee20000000a00 */
[----:B-1----:R-:W-:-:S08]  /*0470*/  DMUL R16, R26, R16 ;  /* 0x000000101a107228 */ /* 0x002fd00000000000 */
[C---:B------:R-:W-:Y:S02]  /*0480*/  DFMA R16, R20.reuse, R16, R22 ;  /* 0x000000101410722b */ /* 0x040fe40000000016 */
[----:B--2---:R-:W-:Y:S01]  /*0490*/  DMUL R14, R20, R14 ;  /* 0x0000000e140e7228 */ /* 0x004fe20000000000 */
[----:B------:R-:W1:Y:S07]  /*04a0*/  LDC.64 R22, c[0x3][R32+-0x50] ;  /* 0x00ffec0020167b82 */ /* 0x000e6e0000000a00 */
[----:B------:R-:W-:-:S02]  /*04b0*/  DFMA R16, R28, R14, R16 ;  /* 0x0000000e1c10722b */ /* 0x000fc40000000010 */
[----:B------:R-:W2:Y:S01]  /*04c0*/  LDC.64 R14, c[0x3][R32+-0x48] ;  /* 0x00ffee00200e7b82 */ /* 0x000ea20000000a00 */
[----:B---3--:R-:W-:-:S07]  /*04d0*/  DMUL R18, R20, R18 ;  /* 0x0000001214127228 */ /* 0x008fce0000000000 */
[----:B------:R-:W3:Y:S01]  /*04e0*/  LDC.64 R28, c[0x3][R32+-0x40] ;  /* 0x00fff000201c7b82 */ /* 0x000ee20000000a00 */
[----:B------:R-:W-:Y:S02]  /*04f0*/  DFMA R18, R26, R18, R16 ;  /* 0x000000121a12722b */ /* 0x000fe40000000010 */
[----:B-1----:R-:W-:-:S05]  /*0500*/  DMUL R22, R20, R22 ;  /* 0x0000001614167228 */ /* 0x002fca0000000000 */
[----:B------:R-:W1:Y:S03]  /*0510*/  LDC.64 R16, c[0x3][R4+-0x10] ;  /* 0x00fffc0004107b82 */ /* 0x000e660000000a00 */
[----:B------:R-:W-:-:S05]  /*0520*/  DFMA R22, R20, R22, R18 ;  /* 0x000000161416722b */ /* 0x000fca0000000012 */
[----:B------:R-:W4:Y:S01]  /*0530*/  LDC.64 R26, c[0x3][R4+-0x8] ;  /* 0x00fffe00041a7b82 */ /* 0x000f220000000a00 */
[----:B--2---:R-:W-:Y:S02]  /*0540*/  DMUL R14, R30, R14 ;  /* 0x0000000e1e0e7228 */ /* 0x004fe40000000000 */
[----:B------:R-:W-:-:S05]  /*0550*/  DSETP.GEU.AND P2, PT, R24, -R22, PT ;  /* 0x800000161800722a */ /* 0x000fca0003f4e000 */
[----:B------:R-:W2:Y:S01]  /*0560*/  LDC.64 R20, c[0x3][R32+-0x38] ;  /* 0x00fff20020147b82 */ /* 0x000ea20000000a00 */
[C---:B------:R-:W-:Y:S02]  /*0570*/  DFMA R14, R30.reuse, R14, RZ ;  /* 0x0000000e1e0e722b */ /* 0x040fe400000000ff */
[----:B---3--:R-:W-:Y:S01]  /*0580*/  DMUL R28, R30, R28 ;  /* 0x0000001c1e1c7228 */ /* 0x008fe20000000000 */
[----:B------:R-:W-:Y:S01]  /*0590*/  SEL R33, R34, R33, !P2 ;  /* 0x0000002122217207 */ /* 0x000fe20005000000 */
[----:B-1----:R-:W-:-:S03]  /*05a0*/  DADD R16, R10, -R16 ;  /* 0x000000000a107229 */ /* 0x002fc60000000810 */
[----:B------:R-:W1:Y:S05]  /*05b0*/  LDC.64 R18, c[0x3][R32+-0x30] ;  /* 0x00fff40020127b82 */ /* 0x000e6a0000000a00 */
[----:B------:R-:W-:-:S03]  /*05c0*/  DFMA R28, R16, R28, R14 ;  /* 0x0000001c101c722b */ /* 0x000fc6000000000e */
[----:B------:R-:W3:Y:S01]  /*05d0*/  LDC.64 R14, c[0x3][R32+-0x28] ;  /* 0x00fff600200e7b82 */ /* 0x000ee20000000a00 */
[----:B----4-:R-:W-:Y:S02]  /*05e0*/  DADD R26, R8, -R26 ;  /* 0x00000000081a7229 */ /* 0x010fe4000000081a */
[----:B--2---:R-:W-:-:S08]  /*05f0*/  DMUL R20, R30, R20 ;  /* 0x000000141e147228 */ /* 0x004fd00000000000 */
[----:B------:R-:W-:Y:S02]  /*0600*/  DFMA R20, R26, R20, R28 ;  /* 0x000000141a14722b */ /* 0x000fe4000000001c */
[----:B-1----:R-:W-:Y:S01]  /*0610*/  DMUL R18, R16, R18 ;  /* 0x0000001210127228 */ /* 0x002fe20000000000 */
[----:B------:R-:W1:Y:S07]  /*0620*/  LDC.64 R28, c[0x3][R32+-0x20] ;  /* 0x00fff800201c7b82 */ /* 0x000e6e0000000a00 */
[----:B------:R-:W-:-:S02]  /*0630*/  DFMA R18, R30, R18, R20 ;  /* 0x000000121e12722b */ /* 0x000fc40000000014 */
[C---:B---3--:R-:W-:Y:S01]  /*0640*/  DMUL R14, R16.reuse, R14 ;  /* 0x0000000e100e7228 */ /* 0x048fe20000000000 */
[----:B------:R-:W2:Y:S07]  /*0650*/  LDC.64 R20, c[0x3][R32+-0x18] ;  /* 0x00fffa0020147b82 */ /* 0x000eae0000000a00 */
[C---:B------:R-:W-:Y:S01]  /*0660*/  DFMA R14, R16.reuse, R14, R18 ;  /* 0x0000000e100e722b */ /* 0x040fe20000000012 */
[----:B------:R-:W3:Y:S01]  /*0670*/  LDC.64 R18, c[0x3][R32+-0x10] ;  /* 0x00fffc0020127b82 */ /* 0x000ee20000000a00 */
[----:B-1----:R-:W-:-:S08]  /*0680*/  DMUL R28, R16, R28 ;  /* 0x0000001c101c7228 */ /* 0x002fd00000000000 */
[C---:B------:R-:W-:Y:S02]  /*0690*/  DFMA R28, R26.reuse, R28, R14 ;  /* 0x0000001c1a1c722b */ /* 0x040fe4000000000e */
[----:B--2---:R-:W-:Y:S01]  /*06a0*/  DMUL R20, R26, R20 ;  /* 0x000000141a147228 */ /* 0x004fe20000000000 */
[----:B------:R-:W1:Y:S07]  /*06b0*/  LDC.64 R14, c[0x3][R32+-0x8] ;  /* 0x00fffe00200e7b82 */ /* 0x000e6e0000000a00 */
[----:B------:R-:W-:-:S02]  /*06c0*/  DFMA R20, R30, R20, R28 ;  /* 0x000000141e14722b */ /* 0x000fc4000000001c */
[----:B---3--:R-:W-:Y:S01]  /*06d0*/  DMUL R18, R26, R18 ;  /* 0x000000121a127228 */ /* 0x008fe20000000000 */
[----:B------:R-:W2:Y:S07]  /*06e0*/  LDC.64 R30, c[0x3][R4] ;  /* 0x00c00000041e7b82 */ /* 0x000eae0000000a00 */
[----:B------:R-:W-:Y:S01]  /*06f0*/  DFMA R16, R16, R18, R20 ;  /* 0x000000121010722b */ /* 0x000fe20000000014 */
[----:B------:R-:W3:Y:S01]  /*0700*/  LDC.64 R28, c[0x3][R4+0x8] ;  /* 0x00c00200041c7b82 */ /* 0x000ee20000000a00 */
[----:B-1----:R-:W-:-:S07]  /*0710*/  DMUL R14, R26, R14 ;  /* 0x0000000e1a0e7228 */ /* 0x002fce0000000000 */
[----:B------:R-:W1:Y:S01]  /*0720*/  LDC.64 R18, c[0x3][R32] ;  /* 0x00c0000020127b82 */ /* 0x000e620000000a00 */
[----:B------:R-:W-:-:S07]  /*0730*/  DFMA R14, R26, R14, R16 ;  /* 0x0000000e1a0e722b */ /* 0x000fce0000000010 */
[----:B------:R-:W4:Y:S01]  /*0740*/  LDC.64 R20, c[0x3][R32+0x8] ;  /* 0x00c0020020147b82 */ /* 0x000f220000000a00 */
[----:B--2---:R-:W-:-:S07]  /*0750*/  DADD R30, R6, -R30 ;  /* 0x00000000061e7229 */ /* 0x004fce000000081e */
[----:B------:R-:W2:Y:S01]  /*0760*/  LDC.64 R16, c[0x3][R4+0x10] ;  /* 0x00c0040004107b82 */ /* 0x000ea20000000a00 */
[----:B---3--:R-:W-:-:S07]  /*0770*/  DADD R28, R10, -R28 ;  /* 0x000000000a1c7229 */ /* 0x008fce000000081c */
[----:B------:R-:W3:Y:S01]  /*0780*/  LDC.64 R26, c[0x3][R32+0x10] ;  /* 0x00c00400201a7b82 */ /* 0x000ee20000000a00 */
[C---:B-1----:R-:W-:Y:S02]  /*0790*/  DMUL R18, R30.reuse, R18 ;  /* 0x000000121e127228 */ /* 0x042fe40000000000 */
[----:B----4-:R-:W-:-:S06]  /*07a0*/  DMUL R20, R30, R20 ;  /* 0x000000141e147228 */ /* 0x010fcc0000000000 */
[----:B------:R-:W-:Y:S02]  /*07b0*/  DFMA R18, R30, R18, RZ ;  /* 0x000000121e12722b */ /* 0x000fe400000000ff */
[----:B--2---:R-:W-:-:S06]  /*07c0*/  DADD R16, R8, -R16 ;  /* 0x0000000008107229 */ /* 0x004fcc0000000810 */
[----:B------:R-:W-:Y:S02]  /*07d0*/  DFMA R20, R28, R20, R18 ;  /* 0x000000141c14722b */ /* 0x000fe40000000012 */
[----:B------:R-:W1:Y:S01]  /*07e0*/  LDC.64 R18, c[0x3][R32+0x18] ;  /* 0x00c0060020127b82 */ /* 0x000e620000000a00 */
[----:B---3--:R-:W-:-:S08]  /*07f0*/  DMUL R26, R30, R26 ;  /* 0x0000001a1e1a7228 */ /* 0x008fd00000000000 */
[----:B------:R-:W-:Y:S01]  /*0800*/  DFMA R26, R16, R26, R20 ;  /* 0x0000001a101a722b */ /* 0x000fe20000000014 */
[----:B------:R-:W2:Y:S01]  /*0810*/  LDC.64 R20, c[0x3][R32+0x20] ;  /* 0x00c0080020147b82 */ /* 0x000ea20000000a00 */
[----:B-1----:R-:W-:-:S08]  /*0820*/  DMUL R18, R28, R18 ;  /* 0x000000121c127228 */ /* 0x002fd00000000000 */
[----:B------:R-:W-:Y:S01]  /*0830*/  DFMA R18, R30, R18, R26 ;  /* 0x000000121e12722b */ /* 0x000fe2000000001a */
[----:B------:R-:W1:Y:S01]  /*0840*/  LDC.64 R26, c[0x3][R32+0x28] ;  /* 0x00c00a00201a7b82 */ /* 0x000e620000000a00 */
[----:B--2---:R-:W-:-:S08]  /*0850*/  DMUL R20, R28, R20 ;  /* 0x000000141c147228 */ /* 0x004fd00000000000 */
[C---:B------:R-:W-:Y:S01]  /*0860*/  DFMA R20, R28.reuse, R20, R18 ;  /* 0x000000141c14722b */ /* 0x040fe20000000012 */
[----:B------:R-:W2:Y:S01]  /*0870*/  LDC.64 R18, c[0x3][R32+0x30] ;  /* 0x00c00c0020127b82 */ /* 0x000ea20000000a00 */
[----:B-1----:R-:W-:-:S08]  /*0880*/  DMUL R26, R28, R26 ;  /* 0x0000001a1c1a7228 */ /* 0x002fd00000000000 */
[C---:B------:R-:W-:Y:S01]  /*0890*/  DFMA R26, R16.reuse, R26, R20 ;  /* 0x0000001a101a722b */ /* 0x040fe20000000014 */
[----:B------:R-:W1:Y:S01]  /*08a0*/  LDC.64 R20, c[0x3][R32+0x38] ;  /* 0x00c00e0020147b82 */ /* 0x000e620000000a00 */
[----:B--2---:R-:W-:-:S08]  /*08b0*/  DMUL R18, R16, R18 ;  /* 0x0000001210127228 */ /* 0x004fd00000000000 */
[----:B------:R-:W-:Y:S02]  /*08c0*/  DFMA R26, R30, R18, R26 ;  /* 0x000000121e1a722b */ /* 0x000fe4000000001a */
[----:B------:R-:W2:Y:S08]  /*08d0*/  LDC.64 R18, c[0x3][R32+0x40] ;  /* 0x00c0100020127b82 */ /* 0x000eb00000000a00 */
[----:B------:R-:W3:Y:S01]  /*08e0*/  LDC.64 R30, c[0x3][R32+0x50] ;  /* 0x00c01400201e7b82 */ /* 0x000ee20000000a00 */
[----:B-1----:R-:W-:-:S08]  /*08f0*/  DMUL R20, R16, R20 ;  /* 0x0000001410147228 */ /* 0x002fd00000000000 */
[----:B------:R-:W-:Y:S02]  /*0900*/  DFMA R26, R28, R20, R26 ;  /* 0x000000141c1a722b */ /* 0x000fe4000000001a */
[----:B------:R-:W1:Y:S01]  /*0910*/  LDC.64 R20, c[0x3][R4+0x18] ;  /* 0x00c0060004147b82 */ /* 0x000e620000000a00 */
[----:B--2---:R-:W-:-:S07]  /*0920*/  DMUL R18, R16, R18 ;  /* 0x0000001210127228 */ /* 0x004fce0000000000 */
[----:B------:R-:W2:Y:S01]  /*0930*/  LDC.64 R28, c[0x3][R32+0x48] ;  /* 0x00c01200201c7b82 */ /* 0x000ea20000000a00 */
[----:B------:R-:W-:Y:S02]  /*0940*/  DFMA R16, R16, R18, R26 ;  /* 0x000000121010722b */ /* 0x000fe4000000001a */
[----:B------:R-:W-:-:S05]  /*0950*/  DADD R18, -RZ, -R22 ;  /* 0x00000000ff127229 */ /* 0x000fca0000000916 */
[----:B------:R4:W5:Y:S01]  /*0960*/  LDC.64 R22, c[0x3][R4+0x20] ;  /* 0x00c0080004167b82 */ /* 0x0009620000000a00 */
[----:B-1----:R-:W-:-:S04]  /*0970*/  DADD R20, R6, -R20 ;  /* 0x0000000006147229 */ /* 0x002fc80000000814 */
[----:B------:R-:W-:-:S03]  /*0980*/  FSEL R18, R18, R24, !P2 ;  /* 0x0000001812127208 */ /* 0x000fc60005000000 */
[----:B------:R-:W1:Y:S01]  /*0990*/  LDC.64 R26, c[0x3][R32+0x58] ;  /* 0x00c01600201a7b82 */ /* 0x000e620000000a00 */
[----:B------:R-:W-:Y:S01]  /*09a0*/  FSEL R19, R19, R25, !P2 ;  /* 0x0000001913137208 */ /* 0x000fe20005000000 */
[----:B--2---:R-:W-:-:S06]  /*09b0*/  DMUL R28, R20, R28 ;  /* 0x0000001c141c7228 */ /* 0x004fcc0000000000 */
[----:B------:R4:W2:Y:S01]  /*09c0*/  LDC.64 R24, c[0x3][R4+0x28] ;  /* 0x00c00a0004187b82 */ /* 0x0008a20000000a00 */
[----:B---3--:R-:W-:Y:S02]  /*09d0*/  DMUL R30, R20, R30 ;  /* 0x0000001e141e7228 */ /* 0x008fe40000000000 */
[--C-:B------:R-:W-:Y:S02]  /*09e0*/  DSETP.GEU.AND P3, PT, R18, -R14.reuse, PT ;  /* 0x8000000e1200722a */ /* 0x100fe40003f6e000 */
[----:B------:R-:W-:Y:S02]  /*09f0*/  DADD R14, -RZ, -R14 ;  /* 0x00000000ff0e7229 */ /* 0x000fe4000000090e */
[----:B------:R-:W-:Y:S01]  /*0a00*/  DFMA R28, R20, R28, RZ ;  /* 0x0000001c141c722b */ /* 0x000fe200000000ff */
[----:B----4-:R-:W-:Y:S01]  /*0a10*/  IADD3 R4, PT, PT, R4, 0x60, RZ ;  /* 0x0000006004047810 */ /* 0x010fe20007ffe0ff */
[----:B-----5:R-:W-:-:S06]  /*0a20*/  DADD R22, R10, -R22 ;  /* 0x000000000a167229 */ /* 0x020fcc0000000816 */
[----:B------:R-:W-:Y:S01]  /*0a30*/  FSEL R14, R14, R18, !P3 ;  /* 0x000000120e0e7208 */ /* 0x000fe20005800000 */
[----:B-1----:R-:W-:Y:S01]  /*0a40*/  DMUL R26, R20, R26 ;  /* 0x0000001a141a7228 */ /* 0x002fe20000000000 */
[----:B------:R-:W-:Y:S01]  /*0a50*/  FSEL R15, R15, R19, !P3 ;  /* 0x000000130f0f7208 */ /* 0x000fe20005800000 */
[----:B------:R-:W-:Y:S01]  /*0a60*/  DFMA R30, R22, R30, R28 ;  /* 0x0000001e161e722b */ /* 0x000fe2000000001c */
[----:B------:R-:W-:Y:S01]  /*0a70*/  @!P3 IADD3 R33, PT, PT, R34, 0x1, RZ ;  /* 0x000000012221b810 */ /* 0x000fe20007ffe0ff */
[----:B------:R-:W1:Y:S01]  /*0a80*/  LDC.64 R28, c[0x3][R32+0x60] ;  /* 0x00c01800201c7b82 */ /* 0x000e620000000a00 */
[--C-:B------:R-:W-:Y:S02]  /*0a90*/  DADD R18, -RZ, -R16.reuse ;  /* 0x00000000ff127229 */ /* 0x100fe40000000910 */
[----:B------:R-:W-:Y:S02]  /*0aa0*/  DSETP.GEU.AND P4, PT, R14, -R16, PT ;  /* 0x800000100e00722a */ /* 0x000fe40003f8e000 */
[----:B--2---:R-:W-:-:S06]  /*0ab0*/  DADD R24, R8, -R24 ;  /* 0x0000000008187229 */ /* 0x004fcc0000000818 */
[----:B------:R-:W-:Y:S02]  /*0ac0*/  FSEL R14, R18, R14, !P4 ;  /* 0x0000000e120e7208 */ /* 0x000fe40006000000 */
[----:B------:R-:W-:Y:S01]  /*0ad0*/  DFMA R26, R24, R26, R30 ;  /* 0x0000001a181a722b */ /* 0x000fe2000000001e */
[----:B------:R-:W-:Y:S01]  /*0ae0*/  FSEL R15, R19, R15, !P4 ;  /* 0x0000000f130f7208 */ /* 0x000fe20006000000 */
[----:B------:R-:W2:Y:S02]  /*0af0*/  LDC.64 R30, c[0x3][R32+0x68] ;  /* 0x00c01a00201e7b82 */ /* 0x000ea40000000a00 */
[----:B------:R-:W-:Y:S01]  /*0b00*/  @!P4 VIADD R33, R34, 0x2 ;  /* 0x000000022221c836 */ /* 0x000fe20000000000 */
        /* <DEDUP_REMOVED lines=8> */
[----:B------:R1:W3:Y:S01]  /*0b90*/  LDC.64 R30, c[0x3][R32+0x80] ;  /* 0x00c02000201e7b82 */ /* 0x0002e20000000a00 */
[----:B--2---:R-:W-:-:S08]  /*0ba0*/  DMUL R28, R24, R28 ;  /* 0x0000001c181c7228 */ /* 0x004fd00000000000 */
[----:B------:R-:W-:Y:S01]  /*0bb0*/  DFMA R26, R20, R28, R26 ;  /* 0x0000001c141a722b */ /* 0x000fe2000000001a */
[----:B------:R1:W2:Y:S02]  /*0bc0*/  LDC.64 R20, c[0x3][R32+0x88] ;  /* 0x00c0220020147b82 */ /* 0x0002a40000000a00 */
[----:B-1----:R-:W-:Y:S01]  /*0bd0*/  VIADD R32, R32, 0x120 ;  /* 0x0000012020207836 */ /* 0x002fe20000000000 */
[----:B---3--:R-:W-:-:S08]  /*0be0*/  DMUL R30, R24, R30 ;  /* 0x0000001e181e7228 */ /* 0x008fd00000000000 */
[----:B------:R-:W-:Y:S02]  /*0bf0*/  DFMA R26, R22, R30, R26 ;  /* 0x0000001e161a722b */ /* 0x000fe4000000001a */
[----:B--2---:R-:W-:-:S08]  /*0c00*/  DMUL R20, R24, R20 ;  /* 0x0000001418147228 */ /* 0x004fd00000000000 */
[----:B------:R-:W-:-:S08]  /*0c10*/  DFMA R20, R24, R20, R26 ;  /* 0x000000141814722b */ /* 0x000fd0000000001a */
[--C-:B------:R-:W-:Y:S02]  /*0c20*/  DSETP.GEU.AND P1, PT, R14, -R20.reuse, PT ;  /* 0x800000140e00722a */ /* 0x100fe40003f2e000 */
[----:B------:R-:W-:-:S10]  /*0c30*/  DADD R20, -RZ, -R20 ;  /* 0x00000000ff147229 */ /* 0x000fd40000000914 */
[----:B------:R-:W-:Y:S02]  /*0c40*/  FSEL R24, R20, R14, !P1 ;  /* 0x0000000e14187208 */ /* 0x000fe40004800000 */
[C---:B------:R-:W-:Y:S01]  /*0c50*/  @!P1 VIADD R33, R34.reuse, 0x3 ;  /* 0x0000000322219836 */ /* 0x040fe20000000000 */
[----:B------:R-:W-:Y:S01]  /*0c60*/  FSEL R25, R21, R15, !P1 ;  /* 0x0000000f15197208 */ /* 0x000fe20004800000 */
[----:B------:R-:W-:-:S05]  /*0c70*/  VIADD R34, R34, 0x4 ;  /* 0x0000000422227836 */ /* 0x000fca0000000000 */
[----:B------:R-:W-:-:S13]  /*0c80*/  ISETP.NE.AND P2, PT, R34, R5, PT ;  /* 0x000000052200720c */ /* 0x000fda0003f45270 */
[----:B------:R-:W-:Y:S05]  /*0c90*/  @P2 BRA `(.L_x_3) ;  /* 0xfffffff4008c2947 */ /* 0x000fea000383ffff */
.L_x_2:
[----:B------:R-:W-:-:S09]  /*0ca0*/  UISETP.NE.AND UP0, UPT, UR6, URZ, UPT ;  /* 0x000000ff0600728c */ /* 0x000fd2000bf05270 */
[----:B------:R-:W-:Y:S05]  /*0cb0*/  BRA.U !UP0, `(.L_x_4) ;  /* 0x0000000908087547 */ /* 0x000fea000b800000 */
[----:B------:R-:W-:Y:S01]  /*0cc0*/  UISETP.NE.AND UP0, UPT, UR6, 0x1, UPT ;  /* 0x000000010600788c */ /* 0x000fe2000bf05270 */
[----:B------:R-:W-:-:S04]  /*0cd0*/  LOP3.LUT R3, R3, 0x1, RZ, 0xc0, !PT ;  /* 0x0000000103037812 */ /* 0x000fc800078ec0ff */
[----:B------:R-:W-:-:S04]  /*0ce0*/  ISETP.NE.U32.AND P3, PT, R3, 0x1, PT ;  /* 0x000000010300780c */ /* 0x000fc80003f65070 */
[----:B------:R-:W-:Y:S09]  /*0cf0*/  BRA.U !UP0, `(.L_x_5) ;  /* 0x0000000508547547 */ /* 0x000ff2000b800000 */
[C---:B------:R-:W-:Y:S01]  /*0d00*/  IMAD R4, R5.reuse, 0x18, RZ ;  /* 0x0000001805047824 */ /* 0x040fe200078e02ff */
[----:B------:R-:W3:Y:S01]  /*0d10*/  I2F.F64.U8 R16, R2 ;  /* 0x0000000200107312 */ /* 0x000ee20000001800 */
[----:B------:R-:W-:Y:S02]  /*0d20*/  IMAD R29, R5, 0x9, RZ ;  /* 0x00000009051d7824 */ /* 0x000fe400078e02ff */
[----:B------:R-:W-:Y:S01]  /*0d30*/  IMAD.MOV.U32 R32, RZ, RZ, 0x300 ;  /* 0x00000300ff207424 */ /* 0x000fe200078e00ff */
[----:B------:R-:W3:Y:S03]  /*0d40*/  LDC.64 R18, c[0x3][R4] ;  /* 0x00c0000004127b82 */ /* 0x000ee60000000a00 */
[C---:B------:R-:W-:Y:S01]  /*0d50*/  IMAD R3, R29.reuse, 0x8, R32 ;  /* 0x000000081d037824 */ /* 0x040fe200078e0220 */
[----:B------:R-:W-:-:S04]  /*0d60*/  IADD3 R29, PT, PT, R29, 0x9, RZ ;  /* 0x000000091d1d7810 */ /* 0x000fc80007ffe0ff */
[----:B------:R-:W4:Y:S01]  /*0d70*/  LDC.64 R6, c[0x3][R3] ;  /* 0x00c0000003067b82 */ /* 0x000f220000000a00 */
[----:B------:R-:W-:Y:S02]  /*0d80*/  IMAD R32, R29, 0x8, R32 ;  /* 0x000000081d207824 */ /* 0x000fe400078e0220 */
[----:B------:R-:W5:Y:S05]  /*0d90*/  I2F.F64.U8 R28, R2 ;  /* 0x00000002001c7312 */ /* 0x000f6a0000001800 */
[----:B------:R-:W1:Y:S08]  /*0da0*/  LDC.64 R22, c[0x3][R4+0x8] ;  /* 0x00c0020004167b82 */ /* 0x000e700000000a00 */
[----:B------:R-:W0:Y:S01]  /*0db0*/  LDC.64 R14, c[0x3][R3+0x8] ;  /* 0x00c00200030e7b82 */ /* 0x000e220000000a00 */
[----:B---3--:R-:W-:-:S07]  /*0dc0*/  DADD R18, -R18, R16 ;  /* 0x0000000012127229 */ /* 0x008fce0000000110 */
[----:B------:R-:W2:Y:S01]  /*0dd0*/  LDC.64 R20, c[0x3][R4+0x10] ;  /* 0x00c0040004147b82 */ /* 0x000ea20000000a00 */
[----:B----4-:R-:W-:-:S07]  /*0de0*/  DMUL R6, R18, R6 ;  /* 0x0000000612067228 */ /* 0x010fce0000000000 */
[----:B------:R-:W3:Y:S01]  /*0df0*/  LDC.64 R30, c[0x3][R3+0x10] ;  /* 0x00c00400031e7b82 */ /* 0x000ee20000000a00 */
[----:B-1----:R-:W-:Y:S02]  /*0e00*/  DADD R22, R10, -R22 ;  /* 0x000000000a167229 */ /* 0x002fe40000000816 */
[----:B------:R-:W-:-:S05]  /*0e10*/  DFMA R6, R18, R6, RZ ;  /* 0x000000061206722b */ /* 0x000fca00000000ff */
[----:B------:R-:W1:Y:S01]  /*0e20*/  LDC.64 R16, c[0x3][R3+0x18] ;  /* 0x00c0060003107b82 */ /* 0x000e620000000a00 */
[----:B0-----:R-:W-:-:S07]  /*0e30*/  DMUL R14, R18, R14 ;  /* 0x0000000e120e7228 */ /* 0x001fce0000000000 */
[----:B------:R-:W0:Y:S01]  /*0e40*/  LDC.64 R26, c[0x3][R3+0x20] ;  /* 0x00c00800031a7b82 */ /* 0x000e220000000a00 */
[----:B------:R-:W-:Y:S02]  /*0e50*/  DFMA R14, R22, R14, R6 ;  /* 0x0000000e160e722b */ /* 0x000fe40000000006 */
[----:B--2---:R-:W-:Y:S02]  /*0e60*/  DADD R20, R8, -R20 ;  /* 0x0000000008147229 */ /* 0x004fe40000000814 */
[----:B---3--:R-:W-:-:S03]  /*0e70*/  DMUL R30, R18, R30 ;  /* 0x0000001e121e7228 */ /* 0x008fc60000000000 */
[----:B------:R-:W2:Y:S05]  /*0e80*/  LDC.64 R6, c[0x3][R3+0x28] ;  /* 0x00c00a0003067b82 */ /* 0x000eaa0000000a00 */
[----:B------:R-:W-:-:S03]  /*0e90*/  DFMA R30, R20, R30, R14 ;  /* 0x0000001e141e722b */ /* 0x000fc6000000000e */
[----:B------:R-:W3:Y:S01]  /*0ea0*/  LDC.64 R36, c[0x3][R32+0x40] ;  /* 0x00c0100020247b82 */ /* 0x000ee20000000a00 */
[C---:B-1----:R-:W-:Y:S02]  /*0eb0*/  DMUL R16, R22.reuse, R16 ;  /* 0x0000001016107228 */ /* 0x042fe40000000000 */
[----:B0-----:R-:W-:-:S05]  /*0ec0*/  DMUL R26, R22, R26 ;  /* 0x0000001a161a7228 */ /* 0x001fca0000000000 */
[----:B------:R-:W0:Y:S01]  /*0ed0*/  LDC.64 R14, c[0x3][R3+0x30] ;  /* 0x00c00c00030e7b82 */ /* 0x000e220000000a00 */
[----:B------:R-:W-:Y:S02]  /*0ee0*/  DFMA R16, R18, R16, R30 ;  /* 0x000000101210722b */ /* 0x000fe4000000001e */
[----:B--2---:R-:W-:-:S05]  /*0ef0*/  DMUL R6, R22, R6 ;  /* 0x0000000616067228 */ /* 0x004fca0000000000 */
[----:B------:R-:W1:Y:S01]  /*0f00*/  LDC.64 R30, c[0x3][R3+0x38] ;  /* 0x00c00e00031e7b82 */ /* 0x000e620000000a00 */
[----:B------:R-:W-:-:S07]  /*0f10*/  DFMA R16, R22, R26, R16 ;  /* 0x0000001a1610722b */ /* 0x000fce0000000010 */
[----:B------:R-:W5:Y:S01]  /*0f20*/  LDC.64 R26, c[0x3][R4+0x18] ;  /* 0x00c00600041a7b82 */ /* 0x000f620000000a00 */
[C---:B------:R-:W-:Y:S02]  /*0f30*/  DFMA R6, R20.reuse, R6, R16 ;  /* 0x000000061406722b */ /* 0x040fe40000000010 */
[----:B0-----:R-:W-:-:S05]  /*0f40*/  DMUL R14, R20, R14 ;  /* 0x0000000e140e7228 */ /* 0x001fca0000000000 */
[----:B------:R-:W0:Y:S03]  /*0f50*/  LDC.64 R16, c[0x3][R32+0x8] ;  /* 0x00c0020020107b82 */ /* 0x000e260000000a00 */
[----:B------:R-:W-:-:S05]  /*0f60*/  DFMA R18, R18, R14, R6 ;  /* 0x0000000e1212722b */ /* 0x000fca0000000006 */
[----:B------:R-:W2:Y:S01]  /*0f70*/  LDC.64 R14, c[0x3][R32] ;  /* 0x00c00000200e7b82 */ /* 0x000ea20000000a00 */
[----:B-1----:R-:W-:Y:S02]  /*0f80*/  DMUL R30, R20, R30 ;  /* 0x0000001e141e7228 */ /* 0x002fe40000000000 */
[----:B-----5:R-:W-:-:S05]  /*0f90*/  DADD R26, -R26, R28 ;  /* 0x000000001a1a7229 */ /* 0x020fca000000011c */
[----:B------:R-:W1:Y:S01]  /*0fa0*/  LDC.64 R6, c[0x3][R4+0x20] ;  /* 0x00c0080004067b82 */ /* 0x000e620000000a00 */
[----:B------:R-:W-:Y:S02]  /*0fb0*/  DFMA R18, R22, R30, R18 ;  /* 0x0000001e1612722b */ /* 0x000fe40000000012 */
[----:B0-----:R-:W-:-:S05]  /*0fc0*/  DMUL R30, R26, R16 ;  /* 0x000000101a1e7228 */ /* 0x001fca0000000000 */
[----:B------:R-:W0:Y:S08]  /*0fd0*/  LDC.64 R28, c[0x3][R4+0x28] ;  /* 0x00c00a00041c7b82 */ /* 0x000e300000000a00 */
[----:B------:R-:W4:Y:S01]  /*0fe0*/  LDC.64 R22, c[0x3][R32+0x10] ;  /* 0x00c0040020167b82 */ /* 0x000f220000000a00 */
[----:B--2---:R-:W-:Y:S02]  /*0ff0*/  DMUL R14, R26, R14 ;  /* 0x0000000e1a0e7228 */ /* 0x004fe40000000000 */
[----:B-1----:R-:W-:-:S05]  /*1000*/  DADD R6, R10, -R6 ;  /* 0x000000000a067229 */ /* 0x002fca0000000806 */
[----:B------:R-:W1:Y:S01]  /*1010*/  LDC.64 R16, c[0x3][R32+0x18] ;  /* 0x00c0060020107b82 */ /* 0x000e620000000a00 */
[----:B------:R-:W-:Y:S02]  /*1020*/  DFMA R14, R26, R14, RZ ;  /* 0x0000000e1a0e722b */ /* 0x000fe400000000ff */
[----:B0-----:R-:W-:-:S06]  /*1030*/  DADD R28, R8, -R28 ;  /* 0x00000000081c7229 */ /* 0x001fcc000000081c */
[----:B------:R-:W-:Y:S02]  /*1040*/  DFMA R30, R6, R30, R14 ;  /* 0x0000001e061e722b */ /* 0x000fe4000000000e */
[----:B------:R-:W0:Y:S01]  /*1050*/  LDC.64 R14, c[0x3][R32+0x20] ;  /* 0x00c00800200e7b82 */ /* 0x000e220000000a00 */
[----:B----4-:R-:W-:Y:S02]  /*1060*/  DMUL R22, R26, R22 ;  /* 0x000000161a167228 */ /* 0x010fe40000000000 */
[----:B---3--:R-:W-:-:S06]  /*1070*/  DMUL R36, R28, R36 ;  /* 0x000000241c247228 */ /* 0x008fcc0000000000 */
[----:B------:R-:W-:Y:S02]  /*1080*/  DFMA R22, R28, R22, R30 ;  /* 0x000000161c16722b */ /* 0x000fe4000000001e */
[----:B-1----:R-:W-:Y:S01]  /*1090*/  DMUL R30, R6, R16 ;  /* 0x00000010061e7228 */ /* 0x002fe20000000000 */
[----:B------:R-:W1:Y:S07]  /*10a0*/  LDC.64 R16, c[0x3][R32+0x28] ;  /* 0x00c00a0020107b82 */ /* 0x000e6e0000000a00 */
[----:B------:R-:W-:-:S02]  /*10b0*/  DFMA R22, R26, R30, R22 ;  /* 0x0000001e1a16722b */ /* 0x000fc40000000016 */
[C---:B0-----:R-:W-:Y:S01]  /*10c0*/  DMUL R34, R6.reuse, R14 ;  /* 0x0000000e06227228 */ /* 0x041fe20000000000 */
[----:B------:R-:W0:Y:S07]  /*10d0*/  LDC.64 R30, c[0x3][R3+0x40] ;  /* 0x00c01000031e7b82 */ /* 0x000e2e0000000a00 */
[C---:B------:R-:W-:Y:S01]  /*10e0*/  DFMA R34, R6.reuse, R34, R22 ;  /* 0x000000220622722b */ /* 0x040fe20000000016 */
[----:B------:R-:W2:Y:S01]  /*10f0*/  LDC.64 R14, c[0x3][R32+0x30] ;  /* 0x00c00c00200e7b82 */ /* 0x000ea20000000a00 */
[----:B-1----:R-:W-:-:S07]  /*1100*/  DMUL R16, R6, R16 ;  /* 0x0000001006107228 */ /* 0x002fce0000000000 */
[----:B------:R-:W1:Y:S01]  /*1110*/  LDC.64 R22, c[0x3][R32+0x38] ;  /* 0x00c00e0020167b82 */ /* 0x000e620000000a00 */
[----:B------:R-:W-:Y:S02]  /*1120*/  DFMA R16, R28, R16, R34 ;  /* 0x000000101c10722b */ /* 0x000fe40000000022 */
[----:B0-----:R-:W-:Y:S02]  /*1130*/  DMUL R30, R20, R30 ;  /* 0x0000001e141e7228 */ /* 0x001fe40000000000 */
[----:B--2---:R-:W-:-:S06]  /*1140*/  DMUL R14, R28, R14 ;  /* 0x0000000e1c0e7228 */ /* 0x004fcc0000000000 */
[----:B------:R-:W-:Y:S02]  /*1150*/  DFMA R18, R20, R30, R18 ;  /* 0x0000001e1412722b */ /* 0x000fe40000000012 */
[----:B------:R-:W-:Y:S02]  /*1160*/  DFMA R14, R26, R14, R16 ;  /* 0x0000000e1a0e722b */ /* 0x000fe40000000010 */
[----:B-1----:R-:W-:-:S04]  /*1170*/  DMUL R22, R28, R22 ;  /* 0x000000161c167228 */ /* 0x002fc80000000000 */
[--C-:B------:R-:W-:Y:S02]  /*1180*/  DADD R16, -RZ, -R18.reuse ;  /* 0x00000000ff107229 */ /* 0x100fe40000000912 */
[----:B------:R-:W-:Y:S02]  /*1190*/  DSETP.GEU.AND P1, PT, R24, -R18, PT ;  /* 0x800000121800722a */ /* 0x000fe40003f2e000 */
[----:B------:R-:W-:-:S04]  /*11a0*/  DFMA R14, R6, R22, R14 ;  /* 0x00000016060e722b */ /* 0x000fc8000000000e */
[----:B------:R-:W-:Y:S02]  /*11b0*/  SEL R33, R5, R33, !P1 ;  /* 0x0000002105217207 */ /* 0x000fe40004800000 */
[----:B------:R-:W-:Y:S02]  /*11c0*/  FSEL R6, R16, R24, !P1 ;  /* 0x0000001810067208 */ /* 0x000fe40004800000 */
[----:B------:R-:W-:Y:S01]  /*11d0*/  FSEL R7, R17, R25, !P1 ;  /* 0x0000001911077208 */ /* 0x000fe20004800000 */
[----:B------:R-:W-:-:S08]  /*11e0*/  DFMA R14, R28, R36, R14 ;  /* 0x000000241c0e722b */ /* 0x000fd0000000000e */
[--C-:B------:R-:W-:Y:S02]  /*11f0*/  DSETP.GEU.AND P2, PT, R6, -R14.reuse, PT ;  /* 0x8000000e0600722a */ /* 0x100fe40003f4e000 */
[----:B------:R-:W-:-:S10]  /*1200*/  DADD R14, -RZ, -R14 ;  /* 0x00000000ff0e7229 */ /* 0x000fd4000000090e */
[----:B------:R-:W-:Y:S02]  /*1210*/  FSEL R24, R14, R6, !P2 ;  /* 0x000000060e187208 */ /* 0x000fe40005000000 */
[----:B------:R-:W-:Y:S01]  /*1220*/  @!P2 VIADD R33, R5, 0x1 ;  /* 0x000000010521a836 */ /* 0x000fe20000000000 */
[----:B------:R-:W-:Y:S01]  /*1230*/  FSEL R25, R15, R7, !P2 ;  /* 0x000000070f197208 */ /* 0x000fe20005000000 */
[----:B------:R-:W-:-:S07]  /*1240*/  VIADD R5, R5, 0x2 ;  /* 0x0000000205057836 */ /* 0x000fce0000000000 */
.L_x_5:
[----:B------:R-:W-:Y:S05]  /*1250*/  @P3 BRA `(.L_x_4) ;  /* 0x0000000000a03947 */ /* 0x000fea0003800000 */
[C---:B------:R-:W-:Y:S01]  /*1260*/  IMAD R4, R5.reuse, 0x18, RZ ;  /* 0x0000001805047824 */ /* 0x040fe200078e02ff */
[----:B------:R-:W-:Y:S01]  /*1270*/  MOV R14, 0x300 ;  /* 0x00000300000e7802 */ /* 0x000fe20000000f00 */
[----:B------:R-:W-:Y:S02]  /*1280*/  IMAD R3, R5, 0x9, RZ ;  /* 0x0000000905037824 */ /* 0x000fe400078e02ff */
[----:B------:R-:W3:Y:S02]  /*1290*/  LDC.64 R6, c[0x3][R4] ;  /* 0x00c0000004067b82 */ /* 0x000ee40000000a00 */
[----:B------:R-:W-:Y:S02]  /*12a0*/  IMAD R3, R3, 0x8, R14 ;  /* 0x0000000803037824 */ /* 0x000fe400078e020e */
[----:B------:R-:W3:Y:S04]  /*12b0*/  I2F.F64.U8 R14, R2 ;  /* 0x00000002000e7312 */ /* 0x000ee80000001800 */
[----:B------:R-:W4:Y:S08]  /*12c0*/  LDC.64 R18, c[0x3][R3] ;  /* 0x00c0000003127b82 */ /* 0x000f300000000a00 */
[----:B------:R-:W1:Y:S08]  /*12d0*/  LDC.64 R22, c[0x3][R4+0x8] ;  /* 0x00c0020004167b82 */ /* 0x000e700000000a00 */
[----:B------:R-:W5:Y:S01]  /*12e0*/  LDC.64 R20, c[0x3][R3+0x8] ;  /* 0x00c0020003147b82 */ /* 0x000f620000000a00 */
[----:B---3--:R-:W-:-:S07]  /*12f0*/  DADD R6, -R6, R14 ;  /* 0x0000000006067229 */ /* 0x008fce000000010e */
[----:B------:R-:W2:Y:S01]  /*1300*/  LDC.64 R16, c[0x3][R4+0x10] ;  /* 0x00c0040004107b82 */ /* 0x000ea20000000a00 */
[----:B----4-:R-:W-:-:S07]  /*1310*/  DMUL R26, R6, R18 ;  /* 0x00000012061a7228 */ /* 0x010fce0000000000 */
[----:B------:R-:W3:Y:S01]  /*1320*/  LDC.64 R14, c[0x3][R3+0x10] ;  /* 0x00c00400030e7b82 */ /* 0x000ee20000000a00 */
[----:B-1----:R-:W-:Y:S02]  /*1330*/  DADD R10, R10, -R22 ;  /* 0x000000000a0a7229 */ /* 0x002fe40000000816 */
[----:B------:R-:W-:-:S05]  /*1340*/  DFMA R26, R6, R26, RZ ;  /* 0x0000001a061a722b */ /* 0x000fca00000000ff */
[----:B------:R-:W1:Y:S01]  /*1350*/  LDC.64 R18, c[0x3][R3+0x18] ;  /* 0x00c0060003127b82 */ /* 0x000e620000000a00 */
[----:B-----5:R-:W-:-:S07]  /*1360*/  DMUL R22, R6, R20 ;  /* 0x0000001406167228 */ /* 0x020fce0000000000 */
[----:B------:R-:W4:Y:S01]  /*1370*/  LDC.64 R20, c[0x3][R3+0x20] ;  /* 0x00c0080003147b82 */ /* 0x000f220000000a00 */
[----:B--2---:R-:W-:Y:S02]  /*1380*/  DADD R16, R8, -R16 ;  /* 0x0000000008107229 */ /* 0x004fe40000000810 */
[----:B------:R-:W-:Y:S02]  /*1390*/  DFMA R22, R10, R22, R26 ;  /* 0x000000160a16722b */ /* 0x000fe4000000001a */
[----:B---3--:R-:W-:-:S03]  /*13a0*/  DMUL R14, R6, R14 ;  /* 0x0000000e060e7228 */ /* 0x008fc60000000000 */
[----:B------:R-:W2:Y:S05]  /*13b0*/  LDC.64 R8, c[0x3][R3+0x28] ;  /* 0x00c00a0003087b82 */ /* 0x000eaa0000000a00 */
[----:B------:R-:W-:Y:S02]  /*13c0*/  DFMA R22, R16, R14, R22 ;  /* 0x0000000e1016722b */ /* 0x000fe40000000016 */
[C---:B-1----:R-:W-:Y:S01]  /*13d0*/  DMUL R18, R10.reuse, R18 ;  /* 0x000000120a127228 */ /* 0x042fe20000000000 */
[----:B------:R-:W1:Y:S01]  /*13e0*/  LDC.64 R14, c[0x3][R3+0x30] ;  /* 0x00c00c00030e7b82 */ /* 0x000e620000000a00 */
[----:B----4-:R-:W-:-:S06]  /*13f0*/  DMUL R20, R10, R20 ;  /* 0x000000140a147228 */ /* 0x010fcc0000000000 */
[----:B------:R-:W-:Y:S02]  /*1400*/  DFMA R22, R6, R18, R22 ;  /* 0x000000120616722b */ /* 0x000fe40000000016 */
[----:B------:R-:W3:Y:S01]  /*1410*/  LDC.64 R18, c[0x3][R3+0x38] ;  /* 0x00c00e0003127b82 */ /* 0x000ee20000000a00 */
[----:B--2---:R-:W-:-:S05]  /*1420*/  DMUL R8, R10, R8 ;  /* 0x000000080a087228 */ /* 0x004fca0000000000 */
[----:B------:R-:W-:Y:S02]  /*1430*/  DFMA R20, R10, R20, R22 ;  /* 0x000000140a14722b */ /* 0x000fe40000000016 */
[----:B------:R-:W2:Y:S06]  /*1440*/  LDC.64 R22, c[0x3][R3+0x40] ;  /* 0x00c0100003167b82 */ /* 0x000eac0000000a00 */
[C---:B------:R-:W-:Y:S02]  /*1450*/  DFMA R8, R16.reuse, R8, R20 ;  /* 0x000000081008722b */ /* 0x040fe40000000014 */
[----:B-1----:R-:W-:-:S02]  /*1460*/  DMUL R14, R16, R14 ;  /* 0x0000000e100e7228 */ /* 0x002fc40000000000 */
[----:B---3--:R-:W-:-:S06]  /*1470*/  DMUL R18, R16, R18 ;  /* 0x0000001210127228 */ /* 0x008fcc0000000000 */
[----:B------:R-:W-:Y:S02]  /*1480*/  DFMA R8, R6, R14, R8 ;  /* 0x0000000e0608722b */ /* 0x000fe40000000008 */
[----:B--2---:R-:W-:-:S06]  /*1490*/  DMUL R22, R16, R22 ;  /* 0x0000001610167228 */ /* 0x004fcc0000000000 */
[----:B------:R-:W-:-:S08]  /*14a0*/  DFMA R8, R10, R18, R8 ;  /* 0x000000120a08722b */ /* 0x000fd00000000008 */
[----:B------:R-:W-:-:S08]  /*14b0*/  DFMA R8, R16, R22, R8 ;  /* 0x000000161008722b */ /* 0x000fd00000000008 */
[----:B------:R-:W-:-:S06]  /*14c0*/  DSETP.GEU.AND P1, PT, R24, -R8, PT ;  /* 0x800000081800722a */ /* 0x000fcc0003f2e000 */
[----:B------:R-:W-:-:S08]  /*14d0*/  SEL R33, R5, R33, !P1 ;  /* 0x0000002105217207 */ /* 0x000fd00004800000 */
.L_x_4:
[----:B------:R3:W-:Y:S01]  /*14e0*/  STG.E.U8 desc[UR8][R12.64+0x3], R33 ;  /* 0x000003210c007986 */ /* 0x0007e2000c101108 */
[----:B------:R-:W-:Y:S05]  /*14f0*/  @!P0 BRA `(.L_x_6) ;  /* 0xffffffec001c8947 */ /* 0x000fea000383ffff */
[----:B------:R-:W-:Y:S05]  /*1500*/  EXIT ;  /* 0x000000000000794d */ /* 0x000fea0003800000 */
.L_x_7:
[----:B------:R-:W-:-:S00]  /*1510*/  BRA `(.L_x_7) ;  /* 0xfffffffc00fc7947 */ /* 0x000fc0000383ffff */
[----:B------:R-:W-:-:S00]  /*1520*/  NOP ;  /* 0x0000000000007918 */ /* 0x000fc00000000000 */
        /* <DEDUP_REMOVED lines=13> */
.L_x_8:


//--------------------- .nv.shared.reserved.0     --------------------------
	.section	.nv.shared.reserved.0,"aw",@nobits
	.weak		__nv_reservedSMEM_offset_0_alias
	.size		__nv_reservedSMEM_offset_0_alias, 0, 64
	.other		__nv_reservedSMEM_offset_0_alias,@"STO_CUDA_RESERVED_SHARED STV_DEFAULT"
__nv_reservedSMEM_offset_0_alias:
	.zero		0
	.zero		64


//--------------------- .nv.constant0._Z6kerneliP6uchar4ii --------------------------
	.section	.nv.constant0._Z6kerneliP6uchar4ii,"a",@progbits
	.sectionflags	@""
	.align	4
.nv.constant0._Z6kerneliP6uchar4ii:
	.zero		920


//--------------------- SYMBOLS --------------------------

	.type		.nv.reservedSmem.offset0,@object
	.size		.nv.reservedSmem.offset0,0x4
